//
// Generated by NVIDIA NVVM Compiler
//
// Compiler Build ID: CL-36424714
// Cuda compilation tools, release 13.0, V13.0.88
// Based on NVVM 20.0.0
//

.version 9.0
.target sm_100
.address_size 64

	// .globl	_Z13cudaMatrixAddPfS_S_ii

.visible .entry _Z13cudaMatrixAddPfS_S_ii(
	.param .u64 .ptr .align 1 _Z13cudaMatrixAddPfS_S_ii_param_0,
	.param .u64 .ptr .align 1 _Z13cudaMatrixAddPfS_S_ii_param_1,
	.param .u64 .ptr .align 1 _Z13cudaMatrixAddPfS_S_ii_param_2,
	.param .u32 _Z13cudaMatrixAddPfS_S_ii_param_3,
	.param .u32 _Z13cudaMatrixAddPfS_S_ii_param_4
)
{
	.reg .pred 	%p<12>;
	.reg .b32 	%r<31>;
	.reg .b32 	%f<94>;
	.reg .b64 	%rd<56>;

	ld.param.u64 	%rd18, [_Z13cudaMatrixAddPfS_S_ii_param_0];
	ld.param.u64 	%rd19, [_Z13cudaMatrixAddPfS_S_ii_param_1];
	ld.param.u64 	%rd20, [_Z13cudaMatrixAddPfS_S_ii_param_2];
	ld.param.u32 	%r18, [_Z13cudaMatrixAddPfS_S_ii_param_3];
	ld.param.u32 	%r19, [_Z13cudaMatrixAddPfS_S_ii_param_4];
	cvta.to.global.u64 	%rd1, %rd20;
	cvta.to.global.u64 	%rd2, %rd19;
	cvta.to.global.u64 	%rd3, %rd18;
	min.s32 	%r20, %r18, %r19;
	setp.lt.s32 	%p1, %r20, 1;
	@%p1 bra 	$L__BB0_16;
	and.b32  	%r1, %r19, 15;
	add.s32 	%r2, %r1, -1;
	and.b32  	%r3, %r19, 7;
	add.s32 	%r4, %r3, -1;
	and.b32  	%r5, %r19, 2147483632;
	and.b32  	%r6, %r19, 3;
	neg.s32 	%r7, %r5;
	add.s64 	%rd4, %rd2, 32;
	add.s64 	%rd5, %rd1, 32;
	mov.b32 	%r26, 0;
$L__BB0_2:
	setp.lt.u32 	%p2, %r19, 16;
	mul.lo.s32 	%r9, %r26, %r19;
	mov.b32 	%r29, 0;
	@%p2 bra 	$L__BB0_5;
	mul.wide.u32 	%rd21, %r9, 4;
	add.s64 	%rd22, %rd3, %rd21;
	add.s64 	%rd55, %rd22, 32;
	add.s64 	%rd54, %rd4, %rd21;
	add.s64 	%rd53, %rd5, %rd21;
	mov.u32 	%r27, %r7;
$L__BB0_4:
	.pragma "nounroll";
	ld.global.f32 	%f1, [%rd55+-32];
	ld.global.f32 	%f2, [%rd54+-32];
	add.f32 	%f3, %f1, %f2;
	st.global.f32 	[%rd53+-32], %f3;
	ld.global.f32 	%f4, [%rd55+-28];
	ld.global.f32 	%f5, [%rd54+-28];
	add.f32 	%f6, %f4, %f5;
	st.global.f32 	[%rd53+-28], %f6;
	ld.global.f32 	%f7, [%rd55+-24];
	ld.global.f32 	%f8, [%rd54+-24];
	add.f32 	%f9, %f7, %f8;
	st.global.f32 	[%rd53+-24], %f9;
	ld.global.f32 	%f10, [%rd55+-20];
	ld.global.f32 	%f11, [%rd54+-20];
	add.f32 	%f12, %f10, %f11;
	st.global.f32 	[%rd53+-20], %f12;
	ld.global.f32 	%f13, [%rd55+-16];
	ld.global.f32 	%f14, [%rd54+-16];
	add.f32 	%f15, %f13, %f14;
	st.global.f32 	[%rd53+-16], %f15;
	ld.global.f32 	%f16, [%rd55+-12];
	ld.global.f32 	%f17, [%rd54+-12];
	add.f32 	%f18, %f16, %f17;
	st.global.f32 	[%rd53+-12], %f18;
	ld.global.f32 	%f19, [%rd55+-8];
	ld.global.f32 	%f20, [%rd54+-8];
	add.f32 	%f21, %f19, %f20;
	st.global.f32 	[%rd53+-8], %f21;
	ld.global.f32 	%f22, [%rd55+-4];
	ld.global.f32 	%f23, [%rd54+-4];
	add.f32 	%f24, %f22, %f23;
	st.global.f32 	[%rd53+-4], %f24;
	ld.global.f32 	%f25, [%rd55];
	ld.global.f32 	%f26, [%rd54];
	add.f32 	%f27, %f25, %f26;
	st.global.f32 	[%rd53], %f27;
	ld.global.f32 	%f28, [%rd55+4];
	ld.global.f32 	%f29, [%rd54+4];
	add.f32 	%f30, %f28, %f29;
	st.global.f32 	[%rd53+4], %f30;
	ld.global.f32 	%f31, [%rd55+8];
	ld.global.f32 	%f32, [%rd54+8];
	add.f32 	%f33, %f31, %f32;
	st.global.f32 	[%rd53+8], %f33;
	ld.global.f32 	%f34, [%rd55+12];
	ld.global.f32 	%f35, [%rd54+12];
	add.f32 	%f36, %f34, %f35;
	st.global.f32 	[%rd53+12], %f36;
	ld.global.f32 	%f37, [%rd55+16];
	ld.global.f32 	%f38, [%rd54+16];
	add.f32 	%f39, %f37, %f38;
	st.global.f32 	[%rd53+16], %f39;
	ld.global.f32 	%f40, [%rd55+20];
	ld.global.f32 	%f41, [%rd54+20];
	add.f32 	%f42, %f40, %f41;
	st.global.f32 	[%rd53+20], %f42;
	ld.global.f32 	%f43, [%rd55+24];
	ld.global.f32 	%f44, [%rd54+24];
	add.f32 	%f45, %f43, %f44;
	st.global.f32 	[%rd53+24], %f45;
	ld.global.f32 	%f46, [%rd55+28];
	ld.global.f32 	%f47, [%rd54+28];
	add.f32 	%f48, %f46, %f47;
	st.global.f32 	[%rd53+28], %f48;
	add.s32 	%r27, %r27, 16;
	add.s64 	%rd55, %rd55, 64;
	add.s64 	%rd54, %rd54, 64;
	add.s64 	%rd53, %rd53, 64;
	setp.eq.s32 	%p3, %r27, 0;
	mov.u32 	%r29, %r5;
	@%p3 bra 	$L__BB0_5;
	bra.uni 	$L__BB0_4;
$L__BB0_5:
	setp.eq.s32 	%p4, %r1, 0;
	@%p4 bra 	$L__BB0_15;
	setp.lt.u32 	%p5, %r2, 7;
	@%p5 bra 	$L__BB0_8;
	add.s32 	%r23, %r29, %r9;
	mul.wide.u32 	%rd23, %r23, 4;
	add.s64 	%rd24, %rd3, %rd23;
	ld.global.f32 	%f49, [%rd24];
	add.s64 	%rd25, %rd2, %rd23;
	ld.global.f32 	%f50, [%rd25];
	add.f32 	%f51, %f49, %f50;
	add.s64 	%rd26, %rd1, %rd23;
	st.global.f32 	[%rd26], %f51;
	cvt.u64.u32 	%rd27, %r9;
	cvt.u64.u32 	%rd28, %r29;
	add.s64 	%rd29, %rd28, %rd27;
	shl.b64 	%rd30, %rd29, 2;
	add.s64 	%rd31, %rd3, %rd30;
	ld.global.f32 	%f52, [%rd31+4];
	add.s64 	%rd32, %rd2, %rd30;
	ld.global.f32 	%f53, [%rd32+4];
	add.f32 	%f54, %f52, %f53;
	add.s64 	%rd33, %rd1, %rd30;
	st.global.f32 	[%rd33+4], %f54;
	ld.global.f32 	%f55, [%rd31+8];
	ld.global.f32 	%f56, [%rd32+8];
	add.f32 	%f57, %f55, %f56;
	st.global.f32 	[%rd33+8], %f57;
	ld.global.f32 	%f58, [%rd31+12];
	ld.global.f32 	%f59, [%rd32+12];
	add.f32 	%f60, %f58, %f59;
	st.global.f32 	[%rd33+12], %f60;
	ld.global.f32 	%f61, [%rd31+16];
	ld.global.f32 	%f62, [%rd32+16];
	add.f32 	%f63, %f61, %f62;
	st.global.f32 	[%rd33+16], %f63;
	ld.global.f32 	%f64, [%rd31+20];
	ld.global.f32 	%f65, [%rd32+20];
	add.f32 	%f66, %f64, %f65;
	st.global.f32 	[%rd33+20], %f66;
	ld.global.f32 	%f67, [%rd31+24];
	ld.global.f32 	%f68, [%rd32+24];
	add.f32 	%f69, %f67, %f68;
	st.global.f32 	[%rd33+24], %f69;
	ld.global.f32 	%f70, [%rd31+28];
	ld.global.f32 	%f71, [%rd32+28];
	add.f32 	%f72, %f70, %f71;
	st.global.f32 	[%rd33+28], %f72;
	add.s32 	%r29, %r29, 8;
$L__BB0_8:
	setp.eq.s32 	%p6, %r3, 0;
	@%p6 bra 	$L__BB0_15;
	setp.lt.u32 	%p7, %r4, 3;
	@%p7 bra 	$L__BB0_11;
	add.s32 	%r24, %r29, %r9;
	mul.wide.u32 	%rd34, %r24, 4;
	add.s64 	%rd35, %rd3, %rd34;
	ld.global.f32 	%f73, [%rd35];
	add.s64 	%rd36, %rd2, %rd34;
	ld.global.f32 	%f74, [%rd36];
	add.f32 	%f75, %f73, %f74;
	add.s64 	%rd37, %rd1, %rd34;
	st.global.f32 	[%rd37], %f75;
	cvt.u64.u32 	%rd38, %r9;
	cvt.u64.u32 	%rd39, %r29;
	add.s64 	%rd40, %rd39, %rd38;
	shl.b64 	%rd41, %rd40, 2;
	add.s64 	%rd42, %rd3, %rd41;
	ld.global.f32 	%f76, [%rd42+4];
	add.s64 	%rd43, %rd2, %rd41;
	ld.global.f32 	%f77, [%rd43+4];
	add.f32 	%f78, %f76, %f77;
	add.s64 	%rd44, %rd1, %rd41;
	st.global.f32 	[%rd44+4], %f78;
	ld.global.f32 	%f79, [%rd42+8];
	ld.global.f32 	%f80, [%rd43+8];
	add.f32 	%f81, %f79, %f80;
	st.global.f32 	[%rd44+8], %f81;
	ld.global.f32 	%f82, [%rd42+12];
	ld.global.f32 	%f83, [%rd43+12];
	add.f32 	%f84, %f82, %f83;
	st.global.f32 	[%rd44+12], %f84;
	add.s32 	%r29, %r29, 4;
$L__BB0_11:
	setp.eq.s32 	%p8, %r6, 0;
	@%p8 bra 	$L__BB0_15;
	setp.eq.s32 	%p9, %r6, 1;
	add.s32 	%r25, %r29, %r9;
	mul.wide.u32 	%rd45, %r25, 4;
	add.s64 	%rd46, %rd3, %rd45;
	ld.global.f32 	%f85, [%rd46];
	add.s64 	%rd47, %rd2, %rd45;
	ld.global.f32 	%f86, [%rd47];
	add.f32 	%f87, %f85, %f86;
	add.s64 	%rd48, %rd1, %rd45;
	st.global.f32 	[%rd48], %f87;
	@%p9 bra 	$L__BB0_15;
	setp.eq.s32 	%p10, %r6, 2;
	cvt.u64.u32 	%rd49, %r9;
	cvt.u64.u32 	%rd50, %r29;
	add.s64 	%rd51, %rd50, %rd49;
	shl.b64 	%rd52, %rd51, 2;
	add.s64 	%rd15, %rd3, %rd52;
	ld.global.f32 	%f88, [%rd15+4];
	add.s64 	%rd16, %rd2, %rd52;
	ld.global.f32 	%f89, [%rd16+4];
	add.f32 	%f90, %f88, %f89;
	add.s64 	%rd17, %rd1, %rd52;
	st.global.f32 	[%rd17+4], %f90;
	@%p10 bra 	$L__BB0_15;
	ld.global.f32 	%f91, [%rd15+8];
	ld.global.f32 	%f92, [%rd16+8];
	add.f32 	%f93, %f91, %f92;
	st.global.f32 	[%rd17+8], %f93;
$L__BB0_15:
	add.s32 	%r26, %r26, 1;
	setp.ne.s32 	%p11, %r26, %r18;
	@%p11 bra 	$L__BB0_2;
$L__BB0_16:
	ret;

}


// ===== COMPILED SASS (sm_100) =====

	.target	sm_100

	.elftype	@"ET_EXEC"


//--------------------- .note.nv.tkinfo           --------------------------
	.section	.note.nv.tkinfo,"",@"SHT_NOTE"
	.sectionflags	@"SHF_NOTE_NV_TKINFO"
	.tkinfo
        /*0018*/ 	.word	0x00000002
        /*0030*/ 	.string	""
        /*0030*/ 	.string	"ptxas"
        /*0030*/ 	.string	"Cuda compilation tools, release 13.0, V13.0.88"
        /*0030*/ 	.string	"Build cuda_13.0.r13.0/compiler.36424714_0"
        /*0030*/ 	.string	"-arch sm_100 -m 64 "



//--------------------- .note.nv.cuinfo           --------------------------
	.section	.note.nv.cuinfo,"",@"SHT_NOTE"
	.sectionflags	@"SHF_NOTE_NV_CUINFO"
        /*0018*/ 	.short	0x0002
        /*001a*/ 	.short	0x0064
        /*001c*/ 	.short	0x0082
	.zero		2


//--------------------- .nv.info                  --------------------------
	.section	.nv.info,"",@"SHT_CUDA_INFO"
	.align	4


	//----- nvinfo : EIATTR_REGCOUNT
	.align		4
        /*0000*/ 	.byte	0x04, 0x2f
        /*0002*/ 	.short	(.L_1 - .L_0)
	.align		4
.L_0:
        /*0004*/ 	.word	index@(_Z13cudaMatrixAddPfS_S_ii)
        /*0008*/ 	.word	0x00000017


	//----- nvinfo : EIATTR_FRAME_SIZE
	.align		4
.L_1:
        /*000c*/ 	.byte	0x04, 0x11
        /*000e*/ 	.short	(.L_3 - .L_2)
	.align		4
.L_2:
        /*0010*/ 	.word	index@(_Z13cudaMatrixAddPfS_S_ii)
        /*0014*/ 	.word	0x00000000


	//----- nvinfo : EIATTR_MIN_STACK_SIZE
	.align		4
.L_3:
        /*0018*/ 	.byte	0x04, 0x12
        /*001a*/ 	.short	(.L_5 - .L_4)
	.align		4
.L_4:
        /*001c*/ 	.word	index@(_Z13cudaMatrixAddPfS_S_ii)
        /*0020*/ 	.word	0x00000000
.L_5:


//--------------------- .nv.compat                --------------------------
	.section	.nv.compat,"",@"SHT_CUDA_COMPAT_INFO"
	.align	4
        /*0000*/ 	.byte	0x02, 0x09, 0x00, 0x00, 0x02, 0x02, 0x01, 0x00, 0x02, 0x05, 0x05, 0x00, 0x03, 0x07, 0x01, 0x01
        /*0010*/ 	.byte	0x02, 0x03, 0x00, 0x00, 0x02, 0x06, 0x01, 0x00, 0x04, 0x0b, 0x08, 0x00, 0x09, 0x00, 0x00, 0x00
        /*0020*/ 	.byte	0x00, 0x00, 0x00, 0x00


//--------------------- .nv.info._Z13cudaMatrixAddPfS_S_ii --------------------------
	.section	.nv.info._Z13cudaMatrixAddPfS_S_ii,"",@"SHT_CUDA_INFO"
	.sectionflags	@""
	.align	4


	//----- nvinfo : EIATTR_CUDA_API_VERSION
	.align		4
        /*0000*/ 	.byte	0x04, 0x37
        /*0002*/ 	.short	(.L_7 - .L_6)
.L_6:
        /*0004*/ 	.word	0x00000082


	//----- nvinfo : EIATTR_KPARAM_INFO
	.align		4
.L_7:
        /*0008*/ 	.byte	0x04, 0x17
        /*000a*/ 	.short	(.L_9 - .L_8)
.L_8:
        /*000c*/ 	.word	0x00000000
        /*0010*/ 	.short	0x0004
        /*0012*/ 	.short	0x001c
        /*0014*/ 	.byte	0x00, 0xf0, 0x11, 0x00


	//----- nvinfo : EIATTR_KPARAM_INFO
	.align		4
.L_9:
        /*0018*/ 	.byte	0x04, 0x17
        /*001a*/ 	.short	(.L_11 - .L_10)
.L_10:
        /*001c*/ 	.word	0x00000000
        /*0020*/ 	.short	0x0003
        /*0022*/ 	.short	0x0018
        /*0024*/ 	.byte	0x00, 0xf0, 0x11, 0x00


	//----- nvinfo : EIATTR_KPARAM_INFO
	.align		4
.L_11:
        /*0028*/ 	.byte	0x04, 0x17
        /*002a*/ 	.short	(.L_13 - .L_12)
.L_12:
        /*002c*/ 	.word	0x00000000
        /*0030*/ 	.short	0x0002
        /*0032*/ 	.short	0x0010
        /*0034*/ 	.byte	0x00, 0xf5, 0x21, 0x00


	//----- nvinfo : EIATTR_KPARAM_INFO
	.align		4
.L_13:
        /*0038*/ 	.byte	0x04, 0x17
        /*003a*/ 	.short	(.L_15 - .L_14)
.L_14:
        /*003c*/ 	.word	0x00000000
        /*0040*/ 	.short	0x0001
        /*0042*/ 	.short	0x0008
        /*0044*/ 	.byte	0x00, 0xf5, 0x21, 0x00


	//----- nvinfo : EIATTR_KPARAM_INFO
	.align		4
.L_15:
        /*0048*/ 	.byte	0x04, 0x17
        /*004a*/ 	.short	(.L_17 - .L_16)
.L_16:
        /*004c*/ 	.word	0x00000000
        /*0050*/ 	.short	0x0000
        /*0052*/ 	.short	0x0000
        /*0054*/ 	.byte	0x00, 0xf5, 0x21, 0x00


	//----- nvinfo : EIATTR_SPARSE_MMA_MASK
	.align		4
.L_17:
        /*0058*/ 	.byte	0x03, 0x50
        /*005a*/ 	.short	0x0000


	//----- nvinfo : EIATTR_MAXREG_COUNT
	.align		4
        /*005c*/ 	.byte	0x03, 0x1b
        /*005e*/ 	.short	0x00ff


	//----- nvinfo : EIATTR_MERCURY_ISA_VERSION
	.align		4
        /*0060*/ 	.byte	0x03, 0x5f
        /*0062*/ 	.short	0x0101


	//----- nvinfo : EIATTR_VRC_CTA_INIT_COUNT
	.align		4
        /*0064*/ 	.byte	0x02, 0x4a
	.zero		1
	.zero		1


	//----- nvinfo : EIATTR_EXIT_INSTR_OFFSETS
	.align		4
        /*0068*/ 	.byte	0x04, 0x1c
        /*006a*/ 	.short	(.L_19 - .L_18)


	//   ....[0]....
.L_18:
        /*006c*/ 	.word	0x00000040


	//   ....[1]....
        /*0070*/ 	.word	0x00001050


	//----- nvinfo : EIATTR_CBANK_PARAM_SIZE
	.align		4
.L_19:
        /*0074*/ 	.byte	0x03, 0x19
        /*0076*/ 	.short	0x0020


	//----- nvinfo : EIATTR_PARAM_CBANK
	.align		4
        /*0078*/ 	.byte	0x04, 0x0a
        /*007a*/ 	.short	(.L_21 - .L_20)
	.align		4
.L_20:
        /*007c*/ 	.word	index@(.nv.constant0._Z13cudaMatrixAddPfS_S_ii)
        /*0080*/ 	.short	0x0380
        /*0082*/ 	.short	0x0020


	//----- nvinfo : EIATTR_SW_WAR
	.align		4
.L_21:
        /*0084*/ 	.byte	0x04, 0x36
        /*0086*/ 	.short	(.L_23 - .L_22)
.L_22:
        /*0088*/ 	.word	0x00000008
.L_23:


//--------------------- .nv.callgraph             --------------------------
	.section	.nv.callgraph,"",@"SHT_CUDA_CALLGRAPH"
	.align	4
	.sectionentsize	8
	.align		4
        /*0000*/ 	.word	0x00000000
	.align		4
        /*0004*/ 	.word	0xffffffff
	.align		4
        /*0008*/ 	.word	0x00000000
	.align		4
        /*000c*/ 	.word	0xfffffffe
	.align		4
        /*0010*/ 	.word	0x00000000
	.align		4
        /*0014*/ 	.word	0xfffffffd
	.align		4
        /*0018*/ 	.word	0x00000000
	.align		4
        /*001c*/ 	.word	0xfffffffc


//--------------------- .text._Z13cudaMatrixAddPfS_S_ii --------------------------
	.section	.text._Z13cudaMatrixAddPfS_S_ii,"ax",@progbits
	.align	128
        .global         _Z13cudaMatrixAddPfS_S_ii
        .type           _Z13cudaMatrixAddPfS_S_ii,@function
        .size           _Z13cudaMatrixAddPfS_S_ii,(.L_x_7 - _Z13cudaMatrixAddPfS_S_ii)
        .other          _Z13cudaMatrixAddPfS_S_ii,@"STO_CUDA_ENTRY STV_DEFAULT"
_Z13cudaMatrixAddPfS_S_ii:
.text._Z13cudaMatrixAddPfS_S_ii:
[----:B------:R-:W-:Y:S08]  /*0000*/  LDC R1, c[0x0][0x37c] ;  /* 0x0000df00ff017b82 */ /* 0x000ff00000000800 */
[----:B------:R-:W0:Y:S02]  /*0010*/  LDC.64 R2, c[0x0][0x398] ;  /* 0x0000e600ff027b82 */ /* 0x000e240000000a00 */
[----:B0-----:R-:W-:-:S04]  /*0020*/  VIMNMX R0, PT, PT, R2, R3, PT ;  /* 0x0000000302007248 */ /* 0x001fc80003fe0100 */
[----:B------:R-:W-:-:S13]  /*0030*/  ISETP.GE.AND P0, PT, R0, 0x1, PT ;  /* 0x000000010000780c */ /* 0x000fda0003f06270 */
[----:B------:R-:W-:Y:S05]  /*0040*/  @!P0 EXIT ;  /* 0x000000000000894d */ /* 0x000fea0003800000 */
[----:B------:R-:W0:Y:S01]  /*0050*/  LDCU.64 UR6, c[0x0][0x388] ;  /* 0x00007100ff0677ac */ /* 0x000e220008000a00 */
[C---:B------:R-:W-:Y:S02]  /*0060*/  LOP3.LUT R12, R3.reuse, 0xf, RZ, 0xc0, !PT ;  /* 0x0000000f030c7812 */ /* 0x040fe400078ec0ff */
[----:B------:R-:W-:Y:S01]  /*0070*/  LOP3.LUT R13, R3, 0x7, RZ, 0xc0, !PT ;  /* 0x00000007030d7812 */ /* 0x000fe200078ec0ff */
[----:B------:R-:W1:Y:S02]  /*0080*/  LDCU.64 UR8, c[0x0][0x390] ;  /* 0x00007200ff0877ac */ /* 0x000e640008000a00 */
[----:B------:R-:W-:Y:S02]  /*0090*/  VIADD R0, R12, 0xffffffff ;  /* 0xffffffff0c007836 */ /* 0x000fe40000000000 */
[----:B------:R-:W-:Y:S01]  /*00a0*/  VIADD R2, R13, 0xffffffff ;  /* 0xffffffff0d027836 */ /* 0x000fe20000000000 */
[----:B------:R-:W2:Y:S02]  /*00b0*/  LDCU.64 UR16, c[0x0][0x358] ;  /* 0x00006b00ff1077ac */ /* 0x000ea40008000a00 */
[----:B------:R-:W-:-:S02]  /*00c0*/  ISETP.GE.U32.AND P0, PT, R0, 0x7, PT ;  /* 0x000000070000780c */ /* 0x000fc40003f06070 */
[C---:B------:R-:W-:Y:S01]  /*00d0*/  LOP3.LUT R0, R3.reuse, 0x7ffffff0, RZ, 0xc0, !PT ;  /* 0x7ffffff003007812 */ /* 0x040fe200078ec0ff */
[----:B------:R-:W-:Y:S01]  /*00e0*/  UMOV UR4, URZ ;  /* 0x000000ff00047c82 */ /* 0x000fe20008000000 */
[----:B------:R-:W-:Y:S02]  /*00f0*/  ISETP.GE.U32.AND P1, PT, R2, 0x3, PT ;  /* 0x000000030200780c */ /* 0x000fe40003f26070 */
[----:B------:R-:W-:Y:S01]  /*0100*/  LOP3.LUT R2, R3, 0x3, RZ, 0xc0, !PT ;  /* 0x0000000303027812 */ /* 0x000fe200078ec0ff */
[----:B0-----:R-:W-:Y:S01]  /*0110*/  UIADD3 UR11, UP0, UPT, UR6, 0x20, URZ ;  /* 0x00000020060b7890 */ /* 0x001fe2000ff1e0ff */
[----:B------:R-:W-:Y:S01]  /*0120*/  IADD3 R3, PT, PT, -R0, RZ, RZ ;  /* 0x000000ff00037210 */ /* 0x000fe20007ffe1ff */
[----:B-1----:R-:W-:Y:S02]  /*0130*/  UIADD3 UR5, UP1, UPT, UR8, 0x20, URZ ;  /* 0x0000002008057890 */ /* 0x002fe4000ff3e0ff */
[----:B------:R-:W-:Y:S02]  /*0140*/  UIADD3.X UR12, UPT, UPT, URZ, UR7, URZ, UP0, !UPT ;  /* 0x00000007ff0c7290 */ /* 0x000fe400087fe4ff */
[----:B------:R-:W-:-:S12]  /*0150*/  UIADD3.X UR10, UPT, UPT, URZ, UR9, URZ, UP1, !UPT ;  /* 0x00000009ff0a7290 */ /* 0x000fd80008ffe4ff */
.L_x_5:
[----:B0-----:R-:W0:Y:S01]  /*0160*/  LDCU.64 UR6, c[0x0][0x398] ;  /* 0x00007300ff0677ac */ /* 0x001e220008000a00 */
[----:B------:R-:W-:Y:S01]  /*0170*/  IMAD.MOV.U32 R4, RZ, RZ, RZ ;  /* 0x000000ffff047224 */ /* 0x000fe200078e00ff */
[----:B0-----:R-:W-:Y:S02]  /*0180*/  UISETP.GE.U32.AND UP1, UPT, UR7, 0x10, UPT ;  /* 0x000000100700788c */ /* 0x001fe4000bf26070 */
[----:B------:R-:W-:Y:S02]  /*0190*/  UIMAD UR18, UR4, UR7, URZ ;  /* 0x00000007041272a4 */ /* 0x000fe4000f8e02ff */
[----:B------:R-:W-:-:S04]  /*01a0*/  UIADD3 UR4, UPT, UPT, UR4, 0x1, URZ ;  /* 0x0000000104047890 */ /* 0x000fc8000fffe0ff */
[----:B------:R-:W-:Y:S01]  /*01b0*/  UISETP.NE.AND UP0, UPT, UR4, UR6, UPT ;  /* 0x000000060400728c */ /* 0x000fe2000bf05270 */
[----:B-1-34-:R-:W-:Y:S10]  /*01c0*/  BRA.U !UP1, `(.L_x_0) ;  /* 0x0000000509907547 */ /* 0x01aff4000b800000 */
[----:B------:R-:W0:Y:S01]  /*01d0*/  LDCU.64 UR8, c[0x0][0x380] ;  /* 0x00007000ff0877ac */ /* 0x000e220008000a00 */
[----:B------:R-:W-:Y:S01]  /*01e0*/  IMAD.MOV.U32 R10, RZ, RZ, R3 ;  /* 0x000000ffff0a7224 */ /* 0x000fe200078e0003 */
[----:B------:R-:W-:Y:S01]  /*01f0*/  UMOV UR6, UR11 ;  /* 0x0000000b00067c82 */ /* 0x000fe20008000000 */
[----:B------:R-:W-:Y:S02]  /*0200*/  UMOV UR7, UR12 ;  /* 0x0000000c00077c82 */ /* 0x000fe40008000000 */
[----:B------:R-:W-:-:S06]  /*0210*/  UIMAD.WIDE.U32 UR14, UR18, 0x4, UR6 ;  /* 0x00000004120e78a5 */ /* 0x000fcc000f8e0006 */
[----:B------:R-:W-:Y:S01]  /*0220*/  MOV R4, UR14 ;  /* 0x0000000e00047c02 */ /* 0x000fe20008000f00 */
[----:B------:R-:W-:-:S03]  /*0230*/  IMAD.U32 R5, RZ, RZ, UR15 ;  /* 0x0000000fff057e24 */ /* 0x000fc6000f8e00ff */
[----:B------:R-:W-:Y:S01]  /*0240*/  MOV R11, R4 ;  /* 0x00000004000b7202 */ /* 0x000fe20000000f00 */
[----:B0-----:R-:W-:-:S03]  /*0250*/  UIMAD.WIDE.U32 UR6, UR18, 0x4, UR8 ;  /* 0x00000004120678a5 */ /* 0x001fc6000f8e0008 */
[----:B------:R-:W-:Y:S01]  /*0260*/  UMOV UR8, UR5 ;  /* 0x0000000500087c82 */ /* 0x000fe20008000000 */
[----:B------:R-:W-:Y:S01]  /*0270*/  UMOV UR9, UR10 ;  /* 0x0000000a00097c82 */ /* 0x000fe20008000000 */
[----:B------:R-:W-:Y:S02]  /*0280*/  UIADD3 UR13, UP1, UPT, UR6, 0x20, URZ ;  /* 0x00000020060d7890 */ /* 0x000fe4000ff3e0ff */
[----:B------:R-:W-:Y:S02]  /*0290*/  UIMAD.WIDE.U32 UR8, UR18, 0x4, UR8 ;  /* 0x00000004120878a5 */ /* 0x000fe4000f8e0008 */
[----:B------:R-:W-:Y:S02]  /*02a0*/  UIADD3.X UR6, UPT, UPT, URZ, UR7, URZ, UP1, !UPT ;  /* 0x00000007ff067290 */ /* 0x000fe40008ffe4ff */
[----:B------:R-:W-:Y:S02]  /*02b0*/  MOV R16, UR13 ;  /* 0x0000000d00107c02 */ /* 0x000fe40008000f00 */
[----:B------:R-:W-:Y:S01]  /*02c0*/  IMAD.U32 R6, RZ, RZ, UR8 ;  /* 0x00000008ff067e24 */ /* 0x000fe2000f8e00ff */
[----:B------:R-:W-:Y:S01]  /*02d0*/  MOV R9, UR9 ;  /* 0x0000000900097c02 */ /* 0x000fe20008000f00 */
[----:B------:R-:W-:Y:S01]  /*02e0*/  IMAD.U32 R8, RZ, RZ, UR8 ;  /* 0x00000008ff087e24 */ /* 0x000fe2000f8e00ff */
[----:B------:R-:W-:Y:S01]  /*02f0*/  MOV R7, UR9 ;  /* 0x0000000900077c02 */ /* 0x000fe20008000f00 */
[----:B------:R-:W-:Y:S01]  /*0300*/  IMAD.MOV.U32 R14, RZ, RZ, R6 ;  /* 0x000000ffff0e7224 */ /* 0x000fe200078e0006 */
[----:B------:R-:W-:Y:S01]  /*0310*/  MOV R15, R9 ;  /* 0x00000009000f7202 */ /* 0x000fe20000000f00 */
[----:B------:R-:W-:-:S07]  /*0320*/  IMAD.U32 R7, RZ, RZ, UR6 ;  /* 0x00000006ff077e24 */ /* 0x000fce000f8e00ff */
.L_x_1:
[----:B------:R-:W-:Y:S01]  /*0330*/  MOV R6, R16 ;  /* 0x0000001000067202 */ /* 0x000fe20000000f00 */
[----:B------:R-:W-:-:S04]  /*0340*/  IMAD.MOV.U32 R4, RZ, RZ, R11 ;  /* 0x000000ffff047224 */ /* 0x000fc800078e000b */
[----:B--2-4-:R-:W2:Y:S04]  /*0350*/  LDG.E R8, desc[UR16][R6.64+-0x20] ;  /* 0xffffe01006087981 */ /* 0x014ea8000c1e1900 */
[----:B------:R-:W2:Y:S02]  /*0360*/  LDG.E R9, desc[UR16][R4.64+-0x20] ;  /* 0xffffe01004097981 */ /* 0x000ea4000c1e1900 */
[----:B--2---:R-:W-:Y:S01]  /*0370*/  FADD R11, R8, R9 ;  /* 0x00000009080b7221 */ /* 0x004fe20000000000 */
[----:B------:R-:W-:Y:S01]  /*0380*/  MOV R8, R14 ;  /* 0x0000000e00087202 */ /* 0x000fe20000000f00 */
[----:B------:R-:W-:-:S05]  /*0390*/  IMAD.MOV.U32 R9, RZ, RZ, R15 ;  /* 0x000000ffff097224 */ /* 0x000fca00078e000f */
[----:B------:R0:W-:Y:S04]  /*03a0*/  STG.E desc[UR16][R8.64+-0x20], R11 ;  /* 0xffffe00b08007986 */ /* 0x0001e8000c101910 */
[----:B------:R-:W2:Y:S04]  /*03b0*/  LDG.E R14, desc[UR16][R6.64+-0x1c] ;  /* 0xffffe410060e7981 */ /* 0x000ea8000c1e1900 */
[----:B------:R-:W2:Y:S02]  /*03c0*/  LDG.E R15, desc[UR16][R4.64+-0x1c] ;  /* 0xffffe410040f7981 */ /* 0x000ea4000c1e1900 */
[----:B--2---:R-:W-:-:S05]  /*03d0*/  FADD R15, R14, R15 ;  /* 0x0000000f0e0f7221 */ /* 0x004fca0000000000 */
[----:B------:R1:W-:Y:S04]  /*03e0*/  STG.E desc[UR16][R8.64+-0x1c], R15 ;  /* 0xffffe40f08007986 */ /* 0x0003e8000c101910 */
[----:B------:R-:W2:Y:S04]  /*03f0*/  LDG.E R14, desc[UR16][R6.64+-0x18] ;  /* 0xffffe810060e7981 */ /* 0x000ea8000c1e1900 */
[----:B------:R-:W2:Y:S02]  /*0400*/  LDG.E R17, desc[UR16][R4.64+-0x18] ;  /* 0xffffe81004117981 */ /* 0x000ea4000c1e1900 */
[----:B--2---:R-:W-:-:S05]  /*0410*/  FADD R17, R14, R17 ;  /* 0x000000110e117221 */ /* 0x004fca0000000000 */
[----:B------:R2:W-:Y:S04]  /*0420*/  STG.E desc[UR16][R8.64+-0x18], R17 ;  /* 0xffffe81108007986 */ /* 0x0005e8000c101910 */
[----:B------:R-:W3:Y:S04]  /*0430*/  LDG.E R14, desc[UR16][R6.64+-0x14] ;  /* 0xffffec10060e7981 */ /* 0x000ee8000c1e1900 */
[----:B------:R-:W3:Y:S02]  /*0440*/  LDG.E R19, desc[UR16][R4.64+-0x14] ;  /* 0xffffec1004137981 */ /* 0x000ee4000c1e1900 */
[----:B---3--:R-:W-:-:S05]  /*0450*/  FADD R19, R14, R19 ;  /* 0x000000130e137221 */ /* 0x008fca0000000000 */
[----:B------:R3:W-:Y:S04]  /*0460*/  STG.E desc[UR16][R8.64+-0x14], R19 ;  /* 0xffffec1308007986 */ /* 0x0007e8000c101910 */
[----:B0-----:R-:W4:Y:S04]  /*0470*/  LDG.E R11, desc[UR16][R6.64+-0x10] ;  /* 0xfffff010060b7981 */ /* 0x001f28000c1e1900 */
[----:B------:R-:W4:Y:S02]  /*0480*/  LDG.E R14, desc[UR16][R4.64+-0x10] ;  /* 0xfffff010040e7981 */ /* 0x000f24000c1e1900 */
[----:B----4-:R-:W-:-:S05]  /*0490*/  FADD R11, R11, R14 ;  /* 0x0000000e0b0b7221 */ /* 0x010fca0000000000 */
[----:B------:R0:W-:Y:S04]  /*04a0*/  STG.E desc[UR16][R8.64+-0x10], R11 ;  /* 0xfffff00b08007986 */ /* 0x0001e8000c101910 */
[----:B------:R-:W4:Y:S04]  /*04b0*/  LDG.E R14, desc[UR16][R6.64+-0xc] ;  /* 0xfffff410060e7981 */ /* 0x000f28000c1e1900 */
[----:B-1----:R-:W4:Y:S02]  /*04c0*/  LDG.E R15, desc[UR16][R4.64+-0xc] ;  /* 0xfffff410040f7981 */ /* 0x002f24000c1e1900 */
[----:B----4-:R-:W-:-:S05]  /*04d0*/  FADD R15, R14, R15 ;  /* 0x0000000f0e0f7221 */ /* 0x010fca0000000000 */
[----:B------:R1:W-:Y:S04]  /*04e0*/  STG.E desc[UR16][R8.64+-0xc], R15 ;  /* 0xfffff40f08007986 */ /* 0x0003e8000c101910 */
[----:B------:R-:W4:Y:S04]  /*04f0*/  LDG.E R14, desc[UR16][R6.64+-0x8] ;  /* 0xfffff810060e7981 */ /* 0x000f28000c1e1900 */
[----:B--2---:R-:W4:Y:S02]  /*0500*/  LDG.E R17, desc[UR16][R4.64+-0x8] ;  /* 0xfffff81004117981 */ /* 0x004f24000c1e1900 */
[----:B----4-:R-:W-:-:S05]  /*0510*/  FADD R17, R14, R17 ;  /* 0x000000110e117221 */ /* 0x010fca0000000000 */
[----:B------:R2:W-:Y:S04]  /*0520*/  STG.E desc[UR16][R8.64+-0x8], R17 ;  /* 0xfffff81108007986 */ /* 0x0005e8000c101910 */
[----:B------:R-:W4:Y:S04]  /*0530*/  LDG.E R14, desc[UR16][R6.64+-0x4] ;  /* 0xfffffc10060e7981 */ /* 0x000f28000c1e1900 */
[----:B---3--:R-:W4:Y:S02]  /*0540*/  LDG.E R19, desc[UR16][R4.64+-0x4] ;  /* 0xfffffc1004137981 */ /* 0x008f24000c1e1900 */
[----:B----4-:R-:W-:-:S05]  /*0550*/  FADD R19, R14, R19 ;  /* 0x000000130e137221 */ /* 0x010fca0000000000 */
        /* <DEDUP_REMOVED lines=26> */
[----:B--2---:R-:W4:Y:S01]  /*0700*/  LDG.E R17, desc[UR16][R4.64+0x18] ;  /* 0x0000181004117981 */ /* 0x004f22000c1e1900 */
[----:B------:R-:W-:Y:S01]  /*0710*/  IADD3 R10, PT, PT, R10, 0x10, RZ ;  /* 0x000000100a0a7810 */ /* 0x000fe20007ffe0ff */
[----:B----4-:R-:W-:-:S05]  /*0720*/  FADD R17, R14, R17 ;  /* 0x000000110e117221 */ /* 0x010fca0000000000 */
[----:B------:R4:W-:Y:S04]  /*0730*/  STG.E desc[UR16][R8.64+0x18], R17 ;  /* 0x0000181108007986 */ /* 0x0009e8000c101910 */
[----:B------:R2:W5:Y:S04]  /*0740*/  LDG.E R14, desc[UR16][R6.64+0x1c] ;  /* 0x00001c10060e7981 */ /* 0x000568000c1e1900 */
[----:B---3--:R3:W5:Y:S01]  /*0750*/  LDG.E R19, desc[UR16][R4.64+0x1c] ;  /* 0x00001c1004137981 */ /* 0x008762000c1e1900 */
[----:B------:R-:W-:Y:S02]  /*0760*/  ISETP.NE.AND P2, PT, R10, RZ, PT ;  /* 0x000000ff0a00720c */ /* 0x000fe40003f45270 */
[----:B------:R-:W-:-:S02]  /*0770*/  IADD3 R16, P3, PT, R6, 0x40, RZ ;  /* 0x0000004006107810 */ /* 0x000fc40007f7e0ff */
[----:B0-----:R-:W-:-:S03]  /*0780*/  IADD3 R11, P4, PT, R4, 0x40, RZ ;  /* 0x00000040040b7810 */ /* 0x001fc60007f9e0ff */
[----:B--2---:R-:W-:Y:S01]  /*0790*/  IMAD.X R7, RZ, RZ, R7, P3 ;  /* 0x000000ffff077224 */ /* 0x004fe200018e0607 */
[----:B---3--:R-:W-:Y:S01]  /*07a0*/  IADD3.X R5, PT, PT, RZ, R5, RZ, P4, !PT ;  /* 0x00000005ff057210 */ /* 0x008fe200027fe4ff */
[----:B-----5:R-:W-:Y:S01]  /*07b0*/  FADD R19, R14, R19 ;  /* 0x000000130e137221 */ /* 0x020fe20000000000 */
[----:B------:R-:W-:-:S04]  /*07c0*/  IADD3 R14, P5, PT, R8, 0x40, RZ ;  /* 0x00000040080e7810 */ /* 0x000fc80007fbe0ff */
[----:B------:R4:W-:Y:S01]  /*07d0*/  STG.E desc[UR16][R8.64+0x1c], R19 ;  /* 0x00001c1308007986 */ /* 0x0009e2000c101910 */
[----:B-1----:R-:W-:Y:S01]  /*07e0*/  IMAD.X R15, RZ, RZ, R9, P5 ;  /* 0x000000ffff0f7224 */ /* 0x002fe200028e0609 */
[----:B------:R-:W-:Y:S07]  /*07f0*/  @P2 BRA `(.L_x_1) ;  /* 0xfffffff800cc2947 */ /* 0x000fee000383ffff */
[----:B------:R-:W-:-:S07]  /*0800*/  MOV R4, R0 ;  /* 0x0000000000047202 */ /* 0x000fce0000000f00 */
.L_x_0:
[----:B------:R-:W-:-:S13]  /*0810*/  ISETP.NE.AND P2, PT, R12, RZ, PT ;  /* 0x000000ff0c00720c */ /* 0x000fda0003f45270 */
[----:B------:R-:W-:Y:S05]  /*0820*/  @!P2 BRA `(.L_x_2) ;  /* 0x000000080004a947 */ /* 0x000fea0003800000 */
[----:B------:R-:W-:Y:S01]  /*0830*/  ISETP.NE.AND P2, PT, R13, RZ, PT ;  /* 0x000000ff0d00720c */ /* 0x000fe20003f45270 */
[----:B------:R-:W-:-:S12]  /*0840*/  @!P0 BRA `(.L_x_3) ;  /* 0x0000000000d08947 */ /* 0x000fd80003800000 */
[----:B------:R-:W0:Y:S01]  /*0850*/  LDC.64 R14, c[0x0][0x380] ;  /* 0x0000e000ff0e7b82 */ /* 0x000e220000000a00 */
[C---:B------:R-:W-:Y:S01]  /*0860*/  VIADD R5, R4.reuse, UR18 ;  /* 0x0000001204057c36 */ /* 0x040fe20008000000 */
[----:B------:R-:W1:Y:S06]  /*0870*/  LDCU.128 UR20, c[0x0][0x380] ;  /* 0x00007000ff1477ac */ /* 0x000e6c0008000c00 */
[----:B----4-:R-:W3:Y:S08]  /*0880*/  LDC.64 R16, c[0x0][0x388] ;  /* 0x0000e200ff107b82 */ /* 0x010ef00000000a00 */
[----:B------:R-:W4:Y:S01]  /*0890*/  LDC.64 R10, c[0x0][0x390] ;  /* 0x0000e400ff0a7b82 */ /* 0x000f220000000a00 */
[----:B------:R-:W-:Y:S01]  /*08a0*/  IADD3 R20, P3, PT, R4, UR18, RZ ;  /* 0x0000001204147c10 */ /* 0x000fe2000ff7e0ff */
[----:B------:R-:W5:Y:S01]  /*08b0*/  LDCU.64 UR6, c[0x0][0x390] ;  /* 0x00007200ff0677ac */ /* 0x000f620008000a00 */
[----:B0-----:R-:W-:-:S06]  /*08c0*/  IMAD.WIDE.U32 R14, R5, 0x4, R14 ;  /* 0x00000004050e7825 */ /* 0x001fcc00078e000e */
[----:B--2---:R-:W2:Y:S01]  /*08d0*/  LDG.E R14, desc[UR16][R14.64] ;  /* 0x000000100e0e7981 */ /* 0x004ea2000c1e1900 */
[----:B---3--:R-:W-:-:S06]  /*08e0*/  IMAD.WIDE.U32 R16, R5, 0x4, R16 ;  /* 0x0000000405107825 */ /* 0x008fcc00078e0010 */
[----:B------:R-:W2:Y:S01]  /*08f0*/  LDG.E R17, desc[UR16][R16.64] ;  /* 0x0000001010117981 */ /* 0x000ea2000c1e1900 */
[----:B------:R-:W-:Y:S01]  /*0900*/  IMAD.SHL.U32 R18, R20, 0x4, RZ ;  /* 0x0000000414127824 */ /* 0x000fe200078e00ff */
[----:B------:R-:W-:-:S04]  /*0910*/  IADD3.X R7, PT, PT, RZ, RZ, RZ, P3, !PT ;  /* 0x000000ffff077210 */ /* 0x000fc80001ffe4ff */
[----:B------:R-:W-:Y:S02]  /*0920*/  SHF.L.U64.HI R20, R20, 0x2, R7 ;  /* 0x0000000214147819 */ /* 0x000fe40000010207 */
[C---:B-1----:R-:W-:Y:S02]  /*0930*/  IADD3 R8, P3, PT, R18.reuse, UR20, RZ ;  /* 0x0000001412087c10 */ /* 0x042fe4000ff7e0ff */
[----:B------:R-:W-:Y:S02]  /*0940*/  IADD3 R6, P4, PT, R18, UR22, RZ ;  /* 0x0000001612067c10 */ /* 0x000fe4000ff9e0ff */
[C---:B------:R-:W-:Y:S02]  /*0950*/  IADD3.X R9, PT, PT, R20.reuse, UR21, RZ, P3, !PT ;  /* 0x0000001514097c10 */ /* 0x040fe40009ffe4ff */
[----:B------:R-:W-:Y:S01]  /*0960*/  IADD3.X R7, PT, PT, R20, UR23, RZ, P4, !PT ;  /* 0x0000001714077c10 */ /* 0x000fe2000a7fe4ff */
[----:B--2---:R-:W-:Y:S01]  /*0970*/  FADD R19, R14, R17 ;  /* 0x000000110e137221 */ /* 0x004fe20000000000 */
[----:B----4-:R-:W-:-:S05]  /*0980*/  IMAD.WIDE.U32 R14, R5, 0x4, R10 ;  /* 0x00000004050e7825 */ /* 0x010fca00078e000a */
[----:B------:R0:W-:Y:S04]  /*0990*/  STG.E desc[UR16][R14.64], R19 ;  /* 0x000000130e007986 */ /* 0x0001e8000c101910 */
[----:B------:R-:W2:Y:S04]  /*09a0*/  LDG.E R5, desc[UR16][R8.64+0x4] ;  /* 0x0000041008057981 */ /* 0x000ea8000c1e1900 */
[----:B------:R-:W2:Y:S01]  /*09b0*/  LDG.E R16, desc[UR16][R6.64+0x4] ;  /* 0x0000041006107981 */ /* 0x000ea2000c1e1900 */
[----:B-----5:R-:W-:-:S04]  /*09c0*/  IADD3 R10, P3, PT, R18, UR6, RZ ;  /* 0x00000006120a7c10 */ /* 0x020fc8000ff7e0ff */
[----:B------:R-:W-:Y:S01]  /*09d0*/  IADD3.X R11, PT, PT, R20, UR7, RZ, P3, !PT ;  /* 0x00000007140b7c10 */ /* 0x000fe20009ffe4ff */
[----:B--2---:R-:W-:-:S05]  /*09e0*/  FADD R5, R5, R16 ;  /* 0x0000001005057221 */ /* 0x004fca0000000000 */
[----:B------:R1:W-:Y:S04]  /*09f0*/  STG.E desc[UR16][R10.64+0x4], R5 ;  /* 0x000004050a007986 */ /* 0x0003e8000c101910 */
[----:B------:R-:W2:Y:S04]  /*0a00*/  LDG.E R16, desc[UR16][R8.64+0x8] ;  /* 0x0000081008107981 */ /* 0x000ea8000c1e1900 */
[----:B------:R-:W2:Y:S02]  /*0a10*/  LDG.E R17, desc[UR16][R6.64+0x8] ;  /* 0x0000081006117981 */ /* 0x000ea4000c1e1900 */
[----:B--2---:R-:W-:-:S05]  /*0a20*/  FADD R17, R16, R17 ;  /* 0x0000001110117221 */ /* 0x004fca0000000000 */
[----:B------:R2:W-:Y:S04]  /*0a30*/  STG.E desc[UR16][R10.64+0x8], R17 ;  /* 0x000008110a007986 */ /* 0x0005e8000c101910 */
[----:B0-----:R-:W3:Y:S04]  /*0a40*/  LDG.E R14, desc[UR16][R8.64+0xc] ;  /* 0x00000c10080e7981 */ /* 0x001ee8000c1e1900 */
[----:B------:R-:W3:Y:S02]  /*0a50*/  LDG.E R15, desc[UR16][R6.64+0xc] ;  /* 0x00000c10060f7981 */ /* 0x000ee4000c1e1900 */
[----:B---3--:R-:W-:-:S05]  /*0a60*/  FADD R15, R14, R15 ;  /* 0x0000000f0e0f7221 */ /* 0x008fca0000000000 */
[----:B------:R0:W-:Y:S04]  /*0a70*/  STG.E desc[UR16][R10.64+0xc], R15 ;  /* 0x00000c0f0a007986 */ /* 0x0001e8000c101910 */
[----:B------:R-:W3:Y:S04]  /*0a80*/  LDG.E R14, desc[UR16][R8.64+0x10] ;  /* 0x00001010080e7981 */ /* 0x000ee8000c1e1900 */
[----:B------:R-:W3:Y:S02]  /*0a90*/  LDG.E R19, desc[UR16][R6.64+0x10] ;  /* 0x0000101006137981 */ /* 0x000ee4000c1e1900 */
[----:B---3--:R-:W-:-:S05]  /*0aa0*/  FADD R19, R14, R19 ;  /* 0x000000130e137221 */ /* 0x008fca0000000000 */
[----:B------:R3:W-:Y:S04]  /*0ab0*/  STG.E desc[UR16][R10.64+0x10], R19 ;  /* 0x000010130a007986 */ /* 0x0007e8000c101910 */
[----:B-1----:R-:W4:Y:S04]  /*0ac0*/  LDG.E R5, desc[UR16][R8.64+0x14] ;  /* 0x0000141008057981 */ /* 0x002f28000c1e1900 */
[----:B------:R-:W4:Y:S02]  /*0ad0*/  LDG.E R14, desc[UR16][R6.64+0x14] ;  /* 0x00001410060e7981 */ /* 0x000f24000c1e1900 */
[----:B----4-:R-:W-:-:S05]  /*0ae0*/  FADD R5, R5, R14 ;  /* 0x0000000e05057221 */ /* 0x010fca0000000000 */
[----:B------:R3:W-:Y:S04]  /*0af0*/  STG.E desc[UR16][R10.64+0x14], R5 ;  /* 0x000014050a007986 */ /* 0x0007e8000c101910 */
[----:B------:R-:W4:Y:S04]  /*0b00*/  LDG.E R14, desc[UR16][R8.64+0x18] ;  /* 0x00001810080e7981 */ /* 0x000f28000c1e1900 */
[----:B--2---:R-:W4:Y:S02]  /*0b10*/  LDG.E R17, desc[UR16][R6.64+0x18] ;  /* 0x0000181006117981 */ /* 0x004f24000c1e1900 */
[----:B----4-:R-:W-:-:S05]  /*0b20*/  FADD R17, R14, R17 ;  /* 0x000000110e117221 */ /* 0x010fca0000000000 */
[----:B------:R3:W-:Y:S04]  /*0b30*/  STG.E desc[UR16][R10.64+0x18], R17 ;  /* 0x000018110a007986 */ /* 0x0007e8000c101910 */
[----:B------:R-:W2:Y:S04]  /*0b40*/  LDG.E R14, desc[UR16][R8.64+0x1c] ;  /* 0x00001c10080e7981 */ /* 0x000ea8000c1e1900 */
[----:B0-----:R-:W2:Y:S01]  /*0b50*/  LDG.E R15, desc[UR16][R6.64+0x1c] ;  /* 0x00001c10060f7981 */ /* 0x001ea2000c1e1900 */
[----:B------:R-:W-:Y:S01]  /*0b60*/  IADD3 R4, PT, PT, R4, 0x8, RZ ;  /* 0x0000000804047810 */ /* 0x000fe20007ffe0ff */
[----:B--2---:R-:W-:-:S05]  /*0b70*/  FADD R15, R14, R15 ;  /* 0x0000000f0e0f7221 */ /* 0x004fca0000000000 */
[----:B------:R3:W-:Y:S02]  /*0b80*/  STG.E desc[UR16][R10.64+0x1c], R15 ;  /* 0x00001c0f0a007986 */ /* 0x0007e4000c101910 */
.L_x_3:
[----:B------:R-:W-:Y:S05]  /*0b90*/  @!P2 BRA `(.L_x_2) ;  /* 0x000000040028a947 */ /* 0x000fea0003800000 */
[----:B------:R-:W-:Y:S01]  /*0ba0*/  ISETP.NE.AND P2, PT, R2, RZ, PT ;  /* 0x000000ff0200720c */ /* 0x000fe20003f45270 */
[----:B------:R-:W-:-:S12]  /*0bb0*/  @!P1 BRA `(.L_x_4) ;  /* 0x0000000000909947 */ /* 0x000fd80003800000 */
[----:B------:R-:W0:Y:S01]  /*0bc0*/  LDC.64 R6, c[0x0][0x380] ;  /* 0x0000e000ff067b82 */ /* 0x000e220000000a00 */
[C---:B---34-:R-:W-:Y:S01]  /*0bd0*/  VIADD R19, R4.reuse, UR18 ;  /* 0x0000001204137c36 */ /* 0x058fe20008000000 */
[----:B------:R-:W1:Y:S06]  /*0be0*/  LDCU.128 UR20, c[0x0][0x380] ;  /* 0x00007000ff1477ac */ /* 0x000e6c0008000c00 */
[----:B------:R-:W3:Y:S08]  /*0bf0*/  LDC.64 R8, c[0x0][0x388] ;  /* 0x0000e200ff087b82 */ /* 0x000ef00000000a00 */
[----:B------:R-:W4:Y:S01]  /*0c00*/  LDC.64 R10, c[0x0][0x390] ;  /* 0x0000e400ff0a7b82 */ /* 0x000f220000000a00 */
[----:B------:R-:W-:Y:S01]  /*0c10*/  IADD3 R5, P3, PT, R4, UR18, RZ ;  /* 0x0000001204057c10 */ /* 0x000fe2000ff7e0ff */
[----:B------:R-:W5:Y:S01]  /*0c20*/  LDCU.64 UR6, c[0x0][0x390] ;  /* 0x00007200ff0677ac */ /* 0x000f620008000a00 */
[----:B0-----:R-:W-:-:S06]  /*0c30*/  IMAD.WIDE.U32 R14, R19, 0x4, R6 ;  /* 0x00000004130e7825 */ /* 0x001fcc00078e0006 */
[----:B--2---:R-:W2:Y:S01]  /*0c40*/  LDG.E R14, desc[UR16][R14.64] ;  /* 0x000000100e0e7981 */ /* 0x004ea2000c1e1900 */
[----:B---3--:R-:W-:-:S06]  /*0c50*/  IMAD.WIDE.U32 R16, R19, 0x4, R8 ;  /* 0x0000000413107825 */ /* 0x008fcc00078e0008 */
[----:B------:R-:W2:Y:S01]  /*0c60*/  LDG.E R17, desc[UR16][R16.64] ;  /* 0x0000001010117981 */ /* 0x000ea2000c1e1900 */
[----:B------:R-:W-:Y:S01]  /*0c70*/  IADD3.X R6, PT, PT, RZ, RZ, RZ, P3, !PT ;  /* 0x000000ffff067210 */ /* 0x000fe20001ffe4ff */
[----:B------:R-:W-:-:S03]  /*0c80*/  IMAD.SHL.U32 R20, R5, 0x4, RZ ;  /* 0x0000000405147824 */ /* 0x000fc600078e00ff */
        /* <DEDUP_REMOVED lines=18> */
[----:B0-----:R-:W2:Y:S04]  /*0db0*/  LDG.E R5, desc[UR16][R8.64+0xc] ;  /* 0x00000c1008057981 */ /* 0x001ea8000c1e1900 */
[----:B------:R-:W2:Y:S01]  /*0dc0*/  LDG.E R14, desc[UR16][R6.64+0xc] ;  /* 0x00000c10060e7981 */ /* 0x000ea2000c1e1900 */
[----:B------:R-:W-:Y:S01]  /*0dd0*/  IADD3 R4, PT, PT, R4, 0x4, RZ ;  /* 0x0000000404047810 */ /* 0x000fe20007ffe0ff */
[----:B--2---:R-:W-:-:S05]  /*0de0*/  FADD R5, R5, R14 ;  /* 0x0000000e05057221 */ /* 0x004fca0000000000 */
[----:B------:R1:W-:Y:S02]  /*0df0*/  STG.E desc[UR16][R10.64+0xc], R5 ;  /* 0x00000c050a007986 */ /* 0x0003e4000c101910 */
.L_x_4:
[----:B------:R-:W-:Y:S05]  /*0e00*/  @!P2 BRA `(.L_x_2) ;  /* 0x00000000008ca947 */ /* 0x000fea0003800000 */
[----:B------:R-:W0:Y:S01]  /*0e10*/  LDC.64 R6, c[0x0][0x380] ;  /* 0x0000e000ff067b82 */ /* 0x000e220000000a00 */
[----:B-1-3--:R-:W-:-:S07]  /*0e20*/  VIADD R5, R4, UR18 ;  /* 0x0000001204057c36 */ /* 0x00afce0008000000 */
[----:B----4-:R-:W1:Y:S08]  /*0e30*/  LDC.64 R8, c[0x0][0x388] ;  /* 0x0000e200ff087b82 */ /* 0x010e700000000a00 */
[----:B------:R-:W3:Y:S01]  /*0e40*/  LDC.64 R10, c[0x0][0x390] ;  /* 0x0000e400ff0a7b82 */ /* 0x000ee20000000a00 */
[----:B0-----:R-:W-:-:S06]  /*0e50*/  IMAD.WIDE.U32 R6, R5, 0x4, R6 ;  /* 0x0000000405067825 */ /* 0x001fcc00078e0006 */
[----:B--2---:R-:W2:Y:S01]  /*0e60*/  LDG.E R6, desc[UR16][R6.64] ;  /* 0x0000001006067981 */ /* 0x004ea2000c1e1900 */
[----:B-1----:R-:W-:-:S06]  /*0e70*/  IMAD.WIDE.U32 R8, R5, 0x4, R8 ;  /* 0x0000000405087825 */ /* 0x002fcc00078e0008 */
[----:B------:R-:W2:Y:S01]  /*0e80*/  LDG.E R9, desc[UR16][R8.64] ;  /* 0x0000001008097981 */ /* 0x000ea2000c1e1900 */
[----:B------:R-:W-:Y:S01]  /*0e90*/  ISETP.NE.AND P2, PT, R2, 0x1, PT ;  /* 0x000000010200780c */ /* 0x000fe20003f45270 */
[----:B---3--:R-:W-:-:S04]  /*0ea0*/  IMAD.WIDE.U32 R10, R5, 0x4, R10 ;  /* 0x00000004050a7825 */ /* 0x008fc800078e000a */
[----:B--2---:R-:W-:-:S05]  /*0eb0*/  FADD R5, R6, R9 ;  /* 0x0000000906057221 */ /* 0x004fca0000000000 */
[----:B------:R0:W-:Y:S03]  /*0ec0*/  STG.E desc[UR16][R10.64], R5 ;  /* 0x000000050a007986 */ /* 0x0001e6000c101910 */
[----:B------:R-:W-:Y:S05]  /*0ed0*/  @!P2 BRA `(.L_x_2) ;  /* 0x000000000058a947 */ /* 0x000fea0003800000 */
[----:B------:R-:W1:Y:S01]  /*0ee0*/  LDCU.128 UR20, c[0x0][0x380] ;  /* 0x00007000ff1477ac */ /* 0x000e620008000c00 */
[----:B0-----:R-:W-:Y:S01]  /*0ef0*/  IADD3 R5, P2, PT, R4, UR18, RZ ;  /* 0x0000001204057c10 */ /* 0x001fe2000ff5e0ff */
[----:B------:R-:W0:Y:S03]  /*0f00*/  LDCU.64 UR6, c[0x0][0x390] ;  /* 0x00007200ff0677ac */ /* 0x000e260008000a00 */
[----:B------:R-:W-:Y:S02]  /*0f10*/  IADD3.X R6, PT, PT, RZ, RZ, RZ, P2, !PT ;  /* 0x000000ffff067210 */ /* 0x000fe400017fe4ff */
[C---:B------:R-:W-:Y:S02]  /*0f20*/  SHF.L.U32 R4, R5.reuse, 0x2, RZ ;  /* 0x0000000205047819 */ /* 0x040fe400000006ff */
[----:B------:R-:W-:Y:S02]  /*0f30*/  SHF.L.U64.HI R5, R5, 0x2, R6 ;  /* 0x0000000205057819 */ /* 0x000fe40000010206 */
[----:B-1----:R-:W-:-:S02]  /*0f40*/  IADD3 R6, P2, PT, R4, UR20, RZ ;  /* 0x0000001404067c10 */ /* 0x002fc4000ff5e0ff */
[----:B------:R-:W-:Y:S02]  /*0f50*/  IADD3 R8, P3, PT, R4, UR22, RZ ;  /* 0x0000001604087c10 */ /* 0x000fe4000ff7e0ff */
[C---:B------:R-:W-:Y:S02]  /*0f60*/  IADD3.X R7, PT, PT, R5.reuse, UR21, RZ, P2, !PT ;  /* 0x0000001505077c10 */ /* 0x040fe400097fe4ff */
[----:B------:R-:W-:-:S03]  /*0f70*/  IADD3.X R9, PT, PT, R5, UR23, RZ, P3, !PT ;  /* 0x0000001705097c10 */ /* 0x000fc60009ffe4ff */
[----:B------:R-:W2:Y:S04]  /*0f80*/  LDG.E R10, desc[UR16][R6.64+0x4] ;  /* 0x00000410060a7981 */ /* 0x000ea8000c1e1900 */
[----:B------:R-:W2:Y:S01]  /*0f90*/  LDG.E R11, desc[UR16][R8.64+0x4] ;  /* 0x00000410080b7981 */ /* 0x000ea2000c1e1900 */
[----:B0-----:R-:W-:-:S04]  /*0fa0*/  IADD3 R4, P2, PT, R4, UR6, RZ ;  /* 0x0000000604047c10 */ /* 0x001fc8000ff5e0ff */
[----:B------:R-:W-:Y:S02]  /*0fb0*/  IADD3.X R5, PT, PT, R5, UR7, RZ, P2, !PT ;  /* 0x0000000705057c10 */ /* 0x000fe400097fe4ff */
[----:B------:R-:W-:Y:S01]  /*0fc0*/  ISETP.NE.AND P2, PT, R2, 0x2, PT ;  /* 0x000000020200780c */ /* 0x000fe20003f45270 */
[----:B--2---:R-:W-:-:S05]  /*0fd0*/  FADD R11, R10, R11 ;  /* 0x0000000b0a0b7221 */ /* 0x004fca0000000000 */
[----:B------:R0:W-:Y:S07]  /*0fe0*/  STG.E desc[UR16][R4.64+0x4], R11 ;  /* 0x0000040b04007986 */ /* 0x0001ee000c101910 */
[----:B------:R-:W-:Y:S05]  /*0ff0*/  @!P2 BRA `(.L_x_2) ;  /* 0x000000000010a947 */ /* 0x000fea0003800000 */
[----:B------:R-:W0:Y:S04]  /*1000*/  LDG.E R6, desc[UR16][R6.64+0x8] ;  /* 0x0000081006067981 */ /* 0x000e28000c1e1900 */
[----:B------:R-:W0:Y:S02]  /*1010*/  LDG.E R9, desc[UR16][R8.64+0x8] ;  /* 0x0000081008097981 */ /* 0x000e24000c1e1900 */
[----:B0-----:R-:W-:-:S05]  /*1020*/  FADD R11, R6, R9 ;  /* 0x00000009060b7221 */ /* 0x001fca0000000000 */
[----:B------:R0:W-:Y:S02]  /*1030*/  STG.E desc[UR16][R4.64+0x8], R11 ;  /* 0x0000080b04007986 */ /* 0x0001e4000c101910 */
.L_x_2:
[----:B------:R-:W-:Y:S05]  /*1040*/  BRA.U UP0, `(.L_x_5) ;  /* 0xfffffff100447547 */ /* 0x000fea000b83ffff */
[----:B--2---:R-:W-:Y:S05]  /*1050*/  EXIT ;  /* 0x000000000000794d */ /* 0x004fea0003800000 */
.L_x_6:
[----:B------:R-:W-:-:S00]  /*1060*/  BRA `(.L_x_6) ;  /* 0xfffffffc00fc7947 */ /* 0x000fc0000383ffff */
[----:B------:R-:W-:-:S00]  /*1070*/  NOP ;  /* 0x0000000000007918 */ /* 0x000fc00000000000 */
        /* <DEDUP_REMOVED lines=8> */
.L_x_7:


//--------------------- .nv.shared.reserved.0     --------------------------
	.section	.nv.shared.reserved.0,"aw",@nobits
	.weak		__nv_reservedSMEM_offset_0_alias
	.size		__nv_reservedSMEM_offset_0_alias, 0, 64
	.other		__nv_reservedSMEM_offset_0_alias,@"STO_CUDA_RESERVED_SHARED STV_DEFAULT"
__nv_reservedSMEM_offset_0_alias:
	.zero		0
	.zero		64


//--------------------- .nv.constant0._Z13cudaMatrixAddPfS_S_ii --------------------------
	.section	.nv.constant0._Z13cudaMatrixAddPfS_S_ii,"a",@progbits
	.sectionflags	@""
	.align	4
.nv.constant0._Z13cudaMatrixAddPfS_S_ii:
	.zero		928


//--------------------- SYMBOLS --------------------------

	.type		.nv.reservedSmem.offset0,@object
	.size		.nv.reservedSmem.offset0,0x4
